//
// Generated by NVIDIA NVVM Compiler
//
// Compiler Build ID: CL-36424714
// Cuda compilation tools, release 13.0, V13.0.88
// Based on NVVM 20.0.0
//

.version 9.0
.target sm_100
.address_size 64

	// .globl	_Z14setValueKernelPfjf

.visible .entry _Z14setValueKernelPfjf(
	.param .u64 .ptr .align 1 _Z14setValueKernelPfjf_param_0,
	.param .u32 _Z14setValueKernelPfjf_param_1,
	.param .f32 _Z14setValueKernelPfjf_param_2
)
{
	.reg .pred 	%p<2>;
	.reg .b32 	%r<6>;
	.reg .b32 	%f<2>;
	.reg .b64 	%rd<5>;

	ld.param.u64 	%rd1, [_Z14setValueKernelPfjf_param_0];
	ld.param.u32 	%r2, [_Z14setValueKernelPfjf_param_1];
	ld.param.f32 	%f1, [_Z14setValueKernelPfjf_param_2];
	mov.u32 	%r3, %ctaid.x;
	mov.u32 	%r4, %ntid.x;
	mov.u32 	%r5, %tid.x;
	mad.lo.s32 	%r1, %r3, %r4, %r5;
	setp.ge.u32 	%p1, %r1, %r2;
	@%p1 bra 	$L__BB0_2;
	cvta.to.global.u64 	%rd2, %rd1;
	mul.wide.u32 	%rd3, %r1, 4;
	add.s64 	%rd4, %rd2, %rd3;
	st.global.f32 	[%rd4], %f1;
$L__BB0_2:
	ret;

}
	// .globl	_Z20bitonicCompareGlobalPfjjj
.visible .entry _Z20bitonicCompareGlobalPfjjj(
	.param .u64 .ptr .align 1 _Z20bitonicCompareGlobalPfjjj_param_0,
	.param .u32 _Z20bitonicCompareGlobalPfjjj_param_1,
	.param .u32 _Z20bitonicCompareGlobalPfjjj_param_2,
	.param .u32 _Z20bitonicCompareGlobalPfjjj_param_3
)
{
	.reg .pred 	%p<9>;
	.reg .b32 	%r<14>;
	.reg .b32 	%f<3>;
	.reg .b64 	%rd<7>;

	ld.param.u64 	%rd3, [_Z20bitonicCompareGlobalPfjjj_param_0];
	ld.param.u32 	%r3, [_Z20bitonicCompareGlobalPfjjj_param_1];
	ld.param.u32 	%r4, [_Z20bitonicCompareGlobalPfjjj_param_2];
	ld.param.u32 	%r5, [_Z20bitonicCompareGlobalPfjjj_param_3];
	mov.u32 	%r6, %ctaid.x;
	mov.u32 	%r7, %ntid.x;
	mov.u32 	%r8, %tid.x;
	mad.lo.s32 	%r1, %r6, %r7, %r8;
	setp.ge.u32 	%p1, %r1, %r3;
	@%p1 bra 	$L__BB1_4;
	xor.b32  	%r2, %r4, %r1;
	setp.le.u32 	%p2, %r2, %r1;
	setp.ge.u32 	%p3, %r2, %r3;
	or.pred  	%p4, %p2, %p3;
	@%p4 bra 	$L__BB1_4;
	cvta.to.global.u64 	%rd4, %rd3;
	and.b32  	%r9, %r5, %r1;
	setp.eq.s32 	%p5, %r9, 0;
	mul.wide.u32 	%rd5, %r1, 4;
	add.s64 	%rd1, %rd4, %rd5;
	ld.global.f32 	%f1, [%rd1];
	mul.wide.u32 	%rd6, %r2, 4;
	add.s64 	%rd2, %rd4, %rd6;
	ld.global.f32 	%f2, [%rd2];
	setp.leu.f32 	%p6, %f1, %f2;
	setp.geu.f32 	%p7, %f1, %f2;
	selp.u32 	%r10, -1, 0, %p7;
	selp.u32 	%r11, -1, 0, %p6;
	selp.b32 	%r12, %r11, %r10, %p5;
	and.b32  	%r13, %r12, 1;
	setp.eq.b32 	%p8, %r13, 1;
	@%p8 bra 	$L__BB1_4;
	st.global.f32 	[%rd1], %f2;
	st.global.f32 	[%rd2], %f1;
$L__BB1_4:
	ret;

}
	// .globl	_Z20oddEvenCompareGlobalPfji
.visible .entry _Z20oddEvenCompareGlobalPfji(
	.param .u64 .ptr .align 1 _Z20oddEvenCompareGlobalPfji_param_0,
	.param .u32 _Z20oddEvenCompareGlobalPfji_param_1,
	.param .u32 _Z20oddEvenCompareGlobalPfji_param_2
)
{
	.reg .pred 	%p<3>;
	.reg .b32 	%r<11>;
	.reg .b32 	%f<3>;
	.reg .b64 	%rd<7>;

	ld.param.u64 	%rd3, [_Z20oddEvenCompareGlobalPfji_param_0];
	ld.param.u32 	%r3, [_Z20oddEvenCompareGlobalPfji_param_1];
	ld.param.u32 	%r4, [_Z20oddEvenCompareGlobalPfji_param_2];
	mov.u32 	%r5, %ctaid.x;
	mov.u32 	%r6, %ntid.x;
	mov.u32 	%r7, %tid.x;
	mad.lo.s32 	%r8, %r5, %r6, %r7;
	shl.b32 	%r9, %r8, 1;
	and.b32  	%r10, %r4, 1;
	or.b32  	%r1, %r10, %r9;
	add.s32 	%r2, %r1, 1;
	setp.ge.u32 	%p1, %r2, %r3;
	@%p1 bra 	$L__BB2_3;
	cvta.to.global.u64 	%rd4, %rd3;
	mul.wide.u32 	%rd5, %r1, 4;
	add.s64 	%rd1, %rd4, %rd5;
	ld.global.f32 	%f1, [%rd1];
	mul.wide.u32 	%rd6, %r2, 4;
	add.s64 	%rd2, %rd4, %rd6;
	ld.global.f32 	%f2, [%rd2];
	setp.leu.f32 	%p2, %f1, %f2;
	@%p2 bra 	$L__BB2_3;
	st.global.f32 	[%rd1], %f2;
	st.global.f32 	[%rd2], %f1;
$L__BB2_3:
	ret;

}
	// .globl	_Z22bucketCountKernelNaivePKfjiPj
.visible .entry _Z22bucketCountKernelNaivePKfjiPj(
	.param .u64 .ptr .align 1 _Z22bucketCountKernelNaivePKfjiPj_param_0,
	.param .u32 _Z22bucketCountKernelNaivePKfjiPj_param_1,
	.param .u32 _Z22bucketCountKernelNaivePKfjiPj_param_2,
	.param .u64 .ptr .align 1 _Z22bucketCountKernelNaivePKfjiPj_param_3
)
{
	.reg .pred 	%p<3>;
	.reg .b32 	%r<11>;
	.reg .b32 	%f<4>;
	.reg .b64 	%rd<9>;

	ld.param.u64 	%rd1, [_Z22bucketCountKernelNaivePKfjiPj_param_0];
	ld.param.u32 	%r3, [_Z22bucketCountKernelNaivePKfjiPj_param_1];
	ld.param.u32 	%r2, [_Z22bucketCountKernelNaivePKfjiPj_param_2];
	ld.param.u64 	%rd2, [_Z22bucketCountKernelNaivePKfjiPj_param_3];
	mov.u32 	%r4, %ctaid.x;
	mov.u32 	%r5, %ntid.x;
	mov.u32 	%r6, %tid.x;
	mad.lo.s32 	%r1, %r4, %r5, %r6;
	setp.ge.u32 	%p1, %r1, %r3;
	@%p1 bra 	$L__BB3_2;
	cvta.to.global.u64 	%rd3, %rd1;
	cvta.to.global.u64 	%rd4, %rd2;
	mul.wide.u32 	%rd5, %r1, 4;
	add.s64 	%rd6, %rd3, %rd5;
	ld.global.f32 	%f1, [%rd6];
	cvt.rn.f32.s32 	%f2, %r2;
	mul.f32 	%f3, %f1, %f2;
	cvt.rzi.s32.f32 	%r7, %f3;
	setp.lt.s32 	%p2, %r7, %r2;
	add.s32 	%r8, %r2, -1;
	selp.b32 	%r9, %r7, %r8, %p2;
	mul.wide.s32 	%rd7, %r9, 4;
	add.s64 	%rd8, %rd4, %rd7;
	atom.global.add.u32 	%r10, [%rd8], 1;
$L__BB3_2:
	ret;

}
	// .globl	_Z19bucketScatterKernelPKfjiPjPf
.visible .entry _Z19bucketScatterKernelPKfjiPjPf(
	.param .u64 .ptr .align 1 _Z19bucketScatterKernelPKfjiPjPf_param_0,
	.param .u32 _Z19bucketScatterKernelPKfjiPjPf_param_1,
	.param .u32 _Z19bucketScatterKernelPKfjiPjPf_param_2,
	.param .u64 .ptr .align 1 _Z19bucketScatterKernelPKfjiPjPf_param_3,
	.param .u64 .ptr .align 1 _Z19bucketScatterKernelPKfjiPjPf_param_4
)
{
	.reg .pred 	%p<3>;
	.reg .b32 	%r<11>;
	.reg .b32 	%f<5>;
	.reg .b64 	%rd<13>;

	ld.param.u64 	%rd1, [_Z19bucketScatterKernelPKfjiPjPf_param_0];
	ld.param.u32 	%r3, [_Z19bucketScatterKernelPKfjiPjPf_param_1];
	ld.param.u32 	%r2, [_Z19bucketScatterKernelPKfjiPjPf_param_2];
	ld.param.u64 	%rd2, [_Z19bucketScatterKernelPKfjiPjPf_param_3];
	ld.param.u64 	%rd3, [_Z19bucketScatterKernelPKfjiPjPf_param_4];
	mov.u32 	%r4, %ctaid.x;
	mov.u32 	%r5, %ntid.x;
	mov.u32 	%r6, %tid.x;
	mad.lo.s32 	%r1, %r4, %r5, %r6;
	setp.ge.u32 	%p1, %r1, %r3;
	@%p1 bra 	$L__BB4_2;
	cvta.to.global.u64 	%rd4, %rd1;
	cvta.to.global.u64 	%rd5, %rd2;
	cvta.to.global.u64 	%rd6, %rd3;
	mul.wide.u32 	%rd7, %r1, 4;
	add.s64 	%rd8, %rd4, %rd7;
	ld.global.f32 	%f1, [%rd8];
	cvt.rn.f32.s32 	%f2, %r2;
	mul.f32 	%f3, %f1, %f2;
	cvt.rzi.s32.f32 	%r7, %f3;
	setp.lt.s32 	%p2, %r7, %r2;
	add.s32 	%r8, %r2, -1;
	selp.b32 	%r9, %r7, %r8, %p2;
	mul.wide.s32 	%rd9, %r9, 4;
	add.s64 	%rd10, %rd5, %rd9;
	atom.global.add.u32 	%r10, [%rd10], 1;
	ld.global.f32 	%f4, [%rd8];
	mul.wide.u32 	%rd11, %r10, 4;
	add.s64 	%rd12, %rd6, %rd11;
	st.global.f32 	[%rd12], %f4;
$L__BB4_2:
	ret;

}


// ===== COMPILED SASS (sm_100) =====

	.target	sm_100

	.elftype	@"ET_EXEC"


//--------------------- .note.nv.tkinfo           --------------------------
	.section	.note.nv.tkinfo,"",@"SHT_NOTE"
	.sectionflags	@"SHF_NOTE_NV_TKINFO"
	.tkinfo
        /*0018*/ 	.word	0x00000002
        /*0030*/ 	.string	""
        /*0030*/ 	.string	"ptxas"
        /*0030*/ 	.string	"Cuda compilation tools, release 13.0, V13.0.88"
        /*0030*/ 	.string	"Build cuda_13.0.r13.0/compiler.36424714_0"
        /*0030*/ 	.string	"-arch sm_100 -m 64 "



//--------------------- .note.nv.cuinfo           --------------------------
	.section	.note.nv.cuinfo,"",@"SHT_NOTE"
	.sectionflags	@"SHF_NOTE_NV_CUINFO"
        /*0018*/ 	.short	0x0002
        /*001a*/ 	.short	0x0064
        /*001c*/ 	.short	0x0082
	.zero		2


//--------------------- .nv.info                  --------------------------
	.section	.nv.info,"",@"SHT_CUDA_INFO"
	.align	4


	//----- nvinfo : EIATTR_REGCOUNT
	.align		4
        /*0000*/ 	.byte	0x04, 0x2f
        /*0002*/ 	.short	(.L_1 - .L_0)
	.align		4
.L_0:
        /*0004*/ 	.word	index@(_Z14setValueKernelPfjf)
        /*0008*/ 	.word	0x0000000a


	//----- nvinfo : EIATTR_FRAME_SIZE
	.align		4
.L_1:
        /*000c*/ 	.byte	0x04, 0x11
        /*000e*/ 	.short	(.L_3 - .L_2)
	.align		4
.L_2:
        /*0010*/ 	.word	index@(_Z14setValueKernelPfjf)
        /*0014*/ 	.word	0x00000000


	//----- nvinfo : EIATTR_REGCOUNT
	.align		4
.L_3:
        /*0018*/ 	.byte	0x04, 0x2f
        /*001a*/ 	.short	(.L_5 - .L_4)
	.align		4
.L_4:
        /*001c*/ 	.word	index@(_Z20bitonicCompareGlobalPfjjj)
        /*0020*/ 	.word	0x0000000c


	//----- nvinfo : EIATTR_FRAME_SIZE
	.align		4
.L_5:
        /*0024*/ 	.byte	0x04, 0x11
        /*0026*/ 	.short	(.L_7 - .L_6)
	.align		4
.L_6:
        /*0028*/ 	.word	index@(_Z20bitonicCompareGlobalPfjjj)
        /*002c*/ 	.word	0x00000000


	//----- nvinfo : EIATTR_REGCOUNT
	.align		4
.L_7:
        /*0030*/ 	.byte	0x04, 0x2f
        /*0032*/ 	.short	(.L_9 - .L_8)
	.align		4
.L_8:
        /*0034*/ 	.word	index@(_Z20oddEvenCompareGlobalPfji)
        /*0038*/ 	.word	0x0000000a


	//----- nvinfo : EIATTR_FRAME_SIZE
	.align		4
.L_9:
        /*003c*/ 	.byte	0x04, 0x11
        /*003e*/ 	.short	(.L_11 - .L_10)
	.align		4
.L_10:
        /*0040*/ 	.word	index@(_Z20oddEvenCompareGlobalPfji)
        /*0044*/ 	.word	0x00000000


	//----- nvinfo : EIATTR_REGCOUNT
	.align		4
.L_11:
        /*0048*/ 	.byte	0x04, 0x2f
        /*004a*/ 	.short	(.L_13 - .L_12)
	.align		4
.L_12:
        /*004c*/ 	.word	index@(_Z22bucketCountKernelNaivePKfjiPj)
        /*0050*/ 	.word	0x0000000c


	//----- nvinfo : EIATTR_FRAME_SIZE
	.align		4
.L_13:
        /*0054*/ 	.byte	0x04, 0x11
        /*0056*/ 	.short	(.L_15 - .L_14)
	.align		4
.L_14:
        /*0058*/ 	.word	index@(_Z22bucketCountKernelNaivePKfjiPj)
        /*005c*/ 	.word	0x00000000


	//----- nvinfo : EIATTR_REGCOUNT
	.align		4
.L_15:
        /*0060*/ 	.byte	0x04, 0x2f
        /*0062*/ 	.short	(.L_17 - .L_16)
	.align		4
.L_16:
        /*0064*/ 	.word	index@(_Z19bucketScatterKernelPKfjiPjPf)
        /*0068*/ 	.word	0x0000000c


	//----- nvinfo : EIATTR_FRAME_SIZE
	.align		4
.L_17:
        /*006c*/ 	.byte	0x04, 0x11
        /*006e*/ 	.short	(.L_19 - .L_18)
	.align		4
.L_18:
        /*0070*/ 	.word	index@(_Z19bucketScatterKernelPKfjiPjPf)
        /*0074*/ 	.word	0x00000000


	//----- nvinfo : EIATTR_MIN_STACK_SIZE
	.align		4
.L_19:
        /*0078*/ 	.byte	0x04, 0x12
        /*007a*/ 	.short	(.L_21 - .L_20)
	.align		4
.L_20:
        /*007c*/ 	.word	index@(_Z19bucketScatterKernelPKfjiPjPf)
        /*0080*/ 	.word	0x00000000


	//----- nvinfo : EIATTR_MIN_STACK_SIZE
	.align		4
.L_21:
        /*0084*/ 	.byte	0x04, 0x12
        /*0086*/ 	.short	(.L_23 - .L_22)
	.align		4
.L_22:
        /*0088*/ 	.word	index@(_Z22bucketCountKernelNaivePKfjiPj)
        /*008c*/ 	.word	0x00000000


	//----- nvinfo : EIATTR_MIN_STACK_SIZE
	.align		4
.L_23:
        /*0090*/ 	.byte	0x04, 0x12
        /*0092*/ 	.short	(.L_25 - .L_24)
	.align		4
.L_24:
        /*0094*/ 	.word	index@(_Z20oddEvenCompareGlobalPfji)
        /*0098*/ 	.word	0x00000000


	//----- nvinfo : EIATTR_MIN_STACK_SIZE
	.align		4
.L_25:
        /*009c*/ 	.byte	0x04, 0x12
        /*009e*/ 	.short	(.L_27 - .L_26)
	.align		4
.L_26:
        /*00a0*/ 	.word	index@(_Z20bitonicCompareGlobalPfjjj)
        /*00a4*/ 	.word	0x00000000


	//----- nvinfo : EIATTR_MIN_STACK_SIZE
	.align		4
.L_27:
        /*00a8*/ 	.byte	0x04, 0x12
        /*00aa*/ 	.short	(.L_29 - .L_28)
	.align		4
.L_28:
        /*00ac*/ 	.word	index@(_Z14setValueKernelPfjf)
        /*00b0*/ 	.word	0x00000000
.L_29:


//--------------------- .nv.compat                --------------------------
	.section	.nv.compat,"",@"SHT_CUDA_COMPAT_INFO"
	.align	4
        /*0000*/ 	.byte	0x02, 0x09, 0x00, 0x00, 0x02, 0x02, 0x01, 0x00, 0x02, 0x05, 0x05, 0x00, 0x03, 0x07, 0x01, 0x01
        /*0010*/ 	.byte	0x02, 0x03, 0x00, 0x00, 0x02, 0x06, 0x01, 0x00, 0x04, 0x0b, 0x08, 0x00, 0x09, 0x00, 0x00, 0x00
        /*0020*/ 	.byte	0x00, 0x00, 0x00, 0x00


//--------------------- .nv.info._Z19bucketScatterKernelPKfjiPjPf --------------------------
	.section	.nv.info._Z19bucketScatterKernelPKfjiPjPf,"",@"SHT_CUDA_INFO"
	.sectionflags	@""
	.align	4


	//----- nvinfo : EIATTR_CUDA_API_VERSION
	.align		4
        /*0000*/ 	.byte	0x04, 0x37
        /*0002*/ 	.short	(.L_31 - .L_30)
.L_30:
        /*0004*/ 	.word	0x00000082


	//----- nvinfo : EIATTR_KPARAM_INFO
	.align		4
.L_31:
        /*0008*/ 	.byte	0x04, 0x17
        /*000a*/ 	.short	(.L_33 - .L_32)
.L_32:
        /*000c*/ 	.word	0x00000000
        /*0010*/ 	.short	0x0004
        /*0012*/ 	.short	0x0018
        /*0014*/ 	.byte	0x00, 0xf5, 0x21, 0x00


	//----- nvinfo : EIATTR_KPARAM_INFO
	.align		4
.L_33:
        /*0018*/ 	.byte	0x04, 0x17
        /*001a*/ 	.short	(.L_35 - .L_34)
.L_34:
        /*001c*/ 	.word	0x00000000
        /*0020*/ 	.short	0x0003
        /*0022*/ 	.short	0x0010
        /*0024*/ 	.byte	0x00, 0xf5, 0x21, 0x00


	//----- nvinfo : EIATTR_KPARAM_INFO
	.align		4
.L_35:
        /*0028*/ 	.byte	0x04, 0x17
        /*002a*/ 	.short	(.L_37 - .L_36)
.L_36:
        /*002c*/ 	.word	0x00000000
        /*0030*/ 	.short	0x0002
        /*0032*/ 	.short	0x000c
        /*0034*/ 	.byte	0x00, 0xf0, 0x11, 0x00


	//----- nvinfo : EIATTR_KPARAM_INFO
	.align		4
.L_37:
        /*0038*/ 	.byte	0x04, 0x17
        /*003a*/ 	.short	(.L_39 - .L_38)
.L_38:
        /*003c*/ 	.word	0x00000000
        /*0040*/ 	.short	0x0001
        /*0042*/ 	.short	0x0008
        /*0044*/ 	.byte	0x00, 0xf0, 0x11, 0x00


	//----- nvinfo : EIATTR_KPARAM_INFO
	.align		4
.L_39:
        /*0048*/ 	.byte	0x04, 0x17
        /*004a*/ 	.short	(.L_41 - .L_40)
.L_40:
        /*004c*/ 	.word	0x00000000
        /*0050*/ 	.short	0x0000
        /*0052*/ 	.short	0x0000
        /*0054*/ 	.byte	0x00, 0xf5, 0x21, 0x00


	//----- nvinfo : EIATTR_SPARSE_MMA_MASK
	.align		4
.L_41:
        /*0058*/ 	.byte	0x03, 0x50
        /*005a*/ 	.short	0x0000


	//----- nvinfo : EIATTR_MAXREG_COUNT
	.align		4
        /*005c*/ 	.byte	0x03, 0x1b
        /*005e*/ 	.short	0x00ff


	//----- nvinfo : EIATTR_MERCURY_ISA_VERSION
	.align		4
        /*0060*/ 	.byte	0x03, 0x5f
        /*0062*/ 	.short	0x0101


	//----- nvinfo : EIATTR_VRC_CTA_INIT_COUNT
	.align		4
        /*0064*/ 	.byte	0x02, 0x4a
	.zero		1
	.zero		1


	//----- nvinfo : EIATTR_EXIT_INSTR_OFFSETS
	.align		4
        /*0068*/ 	.byte	0x04, 0x1c
        /*006a*/ 	.short	(.L_43 - .L_42)


	//   ....[0]....
.L_42:
        /*006c*/ 	.word	0x00000070


	//   ....[1]....
        /*0070*/ 	.word	0x000001a0


	//----- nvinfo : EIATTR_CBANK_PARAM_SIZE
	.align		4
.L_43:
        /*0074*/ 	.byte	0x03, 0x19
        /*0076*/ 	.short	0x0020


	//----- nvinfo : EIATTR_PARAM_CBANK
	.align		4
        /*0078*/ 	.byte	0x04, 0x0a
        /*007a*/ 	.short	(.L_45 - .L_44)
	.align		4
.L_44:
        /*007c*/ 	.word	index@(.nv.constant0._Z19bucketScatterKernelPKfjiPjPf)
        /*0080*/ 	.short	0x0380
        /*0082*/ 	.short	0x0020


	//----- nvinfo : EIATTR_SW_WAR
	.align		4
.L_45:
        /*0084*/ 	.byte	0x04, 0x36
        /*0086*/ 	.short	(.L_47 - .L_46)
.L_46:
        /*0088*/ 	.word	0x00000008
.L_47:


//--------------------- .nv.info._Z22bucketCountKernelNaivePKfjiPj --------------------------
	.section	.nv.info._Z22bucketCountKernelNaivePKfjiPj,"",@"SHT_CUDA_INFO"
	.sectionflags	@""
	.align	4


	//----- nvinfo : EIATTR_CUDA_API_VERSION
	.align		4
        /*0000*/ 	.byte	0x04, 0x37
        /*0002*/ 	.short	(.L_49 - .L_48)
.L_48:
        /*0004*/ 	.word	0x00000082


	//----- nvinfo : EIATTR_KPARAM_INFO
	.align		4
.L_49:
        /*0008*/ 	.byte	0x04, 0x17
        /*000a*/ 	.short	(.L_51 - .L_50)
.L_50:
        /*000c*/ 	.word	0x00000000
        /*0010*/ 	.short	0x0003
        /*0012*/ 	.short	0x0010
        /*0014*/ 	.byte	0x00, 0xf5, 0x21, 0x00


	//----- nvinfo : EIATTR_KPARAM_INFO
	.align		4
.L_51:
        /*0018*/ 	.byte	0x04, 0x17
        /*001a*/ 	.short	(.L_53 - .L_52)
.L_52:
        /*001c*/ 	.word	0x00000000
        /*0020*/ 	.short	0x0002
        /*0022*/ 	.short	0x000c
        /*0024*/ 	.byte	0x00, 0xf0, 0x11, 0x00


	//----- nvinfo : EIATTR_KPARAM_INFO
	.align		4
.L_53:
        /*0028*/ 	.byte	0x04, 0x17
        /*002a*/ 	.short	(.L_55 - .L_54)
.L_54:
        /*002c*/ 	.word	0x00000000
        /*0030*/ 	.short	0x0001
        /*0032*/ 	.short	0x0008
        /*0034*/ 	.byte	0x00, 0xf0, 0x11, 0x00


	//----- nvinfo : EIATTR_KPARAM_INFO
	.align		4
.L_55:
        /*0038*/ 	.byte	0x04, 0x17
        /*003a*/ 	.short	(.L_57 - .L_56)
.L_56:
        /*003c*/ 	.word	0x00000000
        /*0040*/ 	.short	0x0000
        /*0042*/ 	.short	0x0000
        /*0044*/ 	.byte	0x00, 0xf5, 0x21, 0x00


	//----- nvinfo : EIATTR_SPARSE_MMA_MASK
	.align		4
.L_57:
        /*0048*/ 	.byte	0x03, 0x50
        /*004a*/ 	.short	0x0000


	//----- nvinfo : EIATTR_MAXREG_COUNT
	.align		4
        /*004c*/ 	.byte	0x03, 0x1b
        /*004e*/ 	.short	0x00ff


	//----- nvinfo : EIATTR_MERCURY_ISA_VERSION
	.align		4
        /*0050*/ 	.byte	0x03, 0x5f
        /*0052*/ 	.short	0x0101


	//----- nvinfo : EIATTR_VRC_CTA_INIT_COUNT
	.align		4
        /*0054*/ 	.byte	0x02, 0x4a
	.zero		1
	.zero		1


	//----- nvinfo : EIATTR_EXIT_INSTR_OFFSETS
	.align		4
        /*0058*/ 	.byte	0x04, 0x1c
        /*005a*/ 	.short	(.L_59 - .L_58)


	//   ....[0]....
.L_58:
        /*005c*/ 	.word	0x00000070


	//   ....[1]....
        /*0060*/ 	.word	0x00000160


	//----- nvinfo : EIATTR_CBANK_PARAM_SIZE
	.align		4
.L_59:
        /*0064*/ 	.byte	0x03, 0x19
        /*0066*/ 	.short	0x0018


	//----- nvinfo : EIATTR_PARAM_CBANK
	.align		4
        /*0068*/ 	.byte	0x04, 0x0a
        /*006a*/ 	.short	(.L_61 - .L_60)
	.align		4
.L_60:
        /*006c*/ 	.word	index@(.nv.constant0._Z22bucketCountKernelNaivePKfjiPj)
        /*0070*/ 	.short	0x0380
        /*0072*/ 	.short	0x0018


	//----- nvinfo : EIATTR_SW_WAR
	.align		4
.L_61:
        /*0074*/ 	.byte	0x04, 0x36
        /*0076*/ 	.short	(.L_63 - .L_62)
.L_62:
        /*0078*/ 	.word	0x00000008
.L_63:


//--------------------- .nv.info._Z20oddEvenCompareGlobalPfji --------------------------
	.section	.nv.info._Z20oddEvenCompareGlobalPfji,"",@"SHT_CUDA_INFO"
	.sectionflags	@""
	.align	4


	//----- nvinfo : EIATTR_CUDA_API_VERSION
	.align		4
        /*0000*/ 	.byte	0x04, 0x37
        /*0002*/ 	.short	(.L_65 - .L_64)
.L_64:
        /*0004*/ 	.word	0x00000082


	//----- nvinfo : EIATTR_KPARAM_INFO
	.align		4
.L_65:
        /*0008*/ 	.byte	0x04, 0x17
        /*000a*/ 	.short	(.L_67 - .L_66)
.L_66:
        /*000c*/ 	.word	0x00000000
        /*0010*/ 	.short	0x0002
        /*0012*/ 	.short	0x000c
        /*0014*/ 	.byte	0x00, 0xf0, 0x11, 0x00


	//----- nvinfo : EIATTR_KPARAM_INFO
	.align		4
.L_67:
        /*0018*/ 	.byte	0x04, 0x17
        /*001a*/ 	.short	(.L_69 - .L_68)
.L_68:
        /*001c*/ 	.word	0x00000000
        /*0020*/ 	.short	0x0001
        /*0022*/ 	.short	0x0008
        /*0024*/ 	.byte	0x00, 0xf0, 0x11, 0x00


	//----- nvinfo : EIATTR_KPARAM_INFO
	.align		4
.L_69:
        /*0028*/ 	.byte	0x04, 0x17
        /*002a*/ 	.short	(.L_71 - .L_70)
.L_70:
        /*002c*/ 	.word	0x00000000
        /*0030*/ 	.short	0x0000
        /*0032*/ 	.short	0x0000
        /*0034*/ 	.byte	0x00, 0xf5, 0x21, 0x00


	//----- nvinfo : EIATTR_SPARSE_MMA_MASK
	.align		4
.L_71:
        /*0038*/ 	.byte	0x03, 0x50
        /*003a*/ 	.short	0x0000


	//----- nvinfo : EIATTR_MAXREG_COUNT
	.align		4
        /*003c*/ 	.byte	0x03, 0x1b
        /*003e*/ 	.short	0x00ff


	//----- nvinfo : EIATTR_MERCURY_ISA_VERSION
	.align		4
        /*0040*/ 	.byte	0x03, 0x5f
        /*0042*/ 	.short	0x0101


	//----- nvinfo : EIATTR_VRC_CTA_INIT_COUNT
	.align		4
        /*0044*/ 	.byte	0x02, 0x4a
	.zero		1
	.zero		1


	//----- nvinfo : EIATTR_EXIT_INSTR_OFFSETS
	.align		4
        /*0048*/ 	.byte	0x04, 0x1c
        /*004a*/ 	.short	(.L_73 - .L_72)


	//   ....[0]....
.L_72:
        /*004c*/ 	.word	0x000000a0


	//   ....[1]....
        /*0050*/ 	.word	0x00000120


	//   ....[2]....
        /*0054*/ 	.word	0x00000150


	//----- nvinfo : EIATTR_CBANK_PARAM_SIZE
	.align		4
.L_73:
        /*0058*/ 	.byte	0x03, 0x19
        /*005a*/ 	.short	0x0010


	//----- nvinfo : EIATTR_PARAM_CBANK
	.align		4
        /*005c*/ 	.byte	0x04, 0x0a
        /*005e*/ 	.short	(.L_75 - .L_74)
	.align		4
.L_74:
        /*0060*/ 	.word	index@(.nv.constant0._Z20oddEvenCompareGlobalPfji)
        /*0064*/ 	.short	0x0380
        /*0066*/ 	.short	0x0010


	//----- nvinfo : EIATTR_SW_WAR
	.align		4
.L_75:
        /*0068*/ 	.byte	0x04, 0x36
        /*006a*/ 	.short	(.L_77 - .L_76)
.L_76:
        /*006c*/ 	.word	0x00000008
.L_77:


//--------------------- .nv.info._Z20bitonicCompareGlobalPfjjj --------------------------
	.section	.nv.info._Z20bitonicCompareGlobalPfjjj,"",@"SHT_CUDA_INFO"
	.sectionflags	@""
	.align	4


	//----- nvinfo : EIATTR_CUDA_API_VERSION
	.align		4
        /*0000*/ 	.byte	0x04, 0x37
        /*0002*/ 	.short	(.L_79 - .L_78)
.L_78:
        /*0004*/ 	.word	0x00000082


	//----- nvinfo : EIATTR_KPARAM_INFO
	.align		4
.L_79:
        /*0008*/ 	.byte	0x04, 0x17
        /*000a*/ 	.short	(.L_81 - .L_80)
.L_80:
        /*000c*/ 	.word	0x00000000
        /*0010*/ 	.short	0x0003
        /*0012*/ 	.short	0x0010
        /*0014*/ 	.byte	0x00, 0xf0, 0x11, 0x00


	//----- nvinfo : EIATTR_KPARAM_INFO
	.align		4
.L_81:
        /*0018*/ 	.byte	0x04, 0x17
        /*001a*/ 	.short	(.L_83 - .L_82)
.L_82:
        /*001c*/ 	.word	0x00000000
        /*0020*/ 	.short	0x0002
        /*0022*/ 	.short	0x000c
        /*0024*/ 	.byte	0x00, 0xf0, 0x11, 0x00


	//----- nvinfo : EIATTR_KPARAM_INFO
	.align		4
.L_83:
        /*0028*/ 	.byte	0x04, 0x17
        /*002a*/ 	.short	(.L_85 - .L_84)
.L_84:
        /*002c*/ 	.word	0x00000000
        /*0030*/ 	.short	0x0001
        /*0032*/ 	.short	0x0008
        /*0034*/ 	.byte	0x00, 0xf0, 0x11, 0x00


	//----- nvinfo : EIATTR_KPARAM_INFO
	.align		4
.L_85:
        /*0038*/ 	.byte	0x04, 0x17
        /*003a*/ 	.short	(.L_87 - .L_86)
.L_86:
        /*003c*/ 	.word	0x00000000
        /*0040*/ 	.short	0x0000
        /*0042*/ 	.short	0x0000
        /*0044*/ 	.byte	0x00, 0xf5, 0x21, 0x00


	//----- nvinfo : EIATTR_SPARSE_MMA_MASK
	.align		4
.L_87:
        /*0048*/ 	.byte	0x03, 0x50
        /*004a*/ 	.short	0x0000


	//----- nvinfo : EIATTR_MAXREG_COUNT
	.align		4
        /*004c*/ 	.byte	0x03, 0x1b
        /*004e*/ 	.short	0x00ff


	//----- nvinfo : EIATTR_MERCURY_ISA_VERSION
	.align		4
        /*0050*/ 	.byte	0x03, 0x5f
        /*0052*/ 	.short	0x0101


	//----- nvinfo : EIATTR_VRC_CTA_INIT_COUNT
	.align		4
        /*0054*/ 	.byte	0x02, 0x4a
	.zero		1
	.zero		1


	//----- nvinfo : EIATTR_EXIT_INSTR_OFFSETS
	.align		4
        /*0058*/ 	.byte	0x04, 0x1c
        /*005a*/ 	.short	(.L_89 - .L_88)


	//   ....[0]....
.L_88:
        /*005c*/ 	.word	0x00000070


	//   ....[1]....
        /*0060*/ 	.word	0x000000c0


	//   ....[2]....
        /*0064*/ 	.word	0x000001b0


	//   ....[3]....
        /*0068*/ 	.word	0x000001e0


	//----- nvinfo : EIATTR_CBANK_PARAM_SIZE
	.align		4
.L_89:
        /*006c*/ 	.byte	0x03, 0x19
        /*006e*/ 	.short	0x0014


	//----- nvinfo : EIATTR_PARAM_CBANK
	.align		4
        /*0070*/ 	.byte	0x04, 0x0a
        /*0072*/ 	.short	(.L_91 - .L_90)
	.align		4
.L_90:
        /*0074*/ 	.word	index@(.nv.constant0._Z20bitonicCompareGlobalPfjjj)
        /*0078*/ 	.short	0x0380
        /*007a*/ 	.short	0x0014


	//----- nvinfo : EIATTR_SW_WAR
	.align		4
.L_91:
        /*007c*/ 	.byte	0x04, 0x36
        /*007e*/ 	.short	(.L_93 - .L_92)
.L_92:
        /*0080*/ 	.word	0x00000008
.L_93:


//--------------------- .nv.info._Z14setValueKernelPfjf --------------------------
	.section	.nv.info._Z14setValueKernelPfjf,"",@"SHT_CUDA_INFO"
	.sectionflags	@""
	.align	4


	//----- nvinfo : EIATTR_CUDA_API_VERSION
	.align		4
        /*0000*/ 	.byte	0x04, 0x37
        /*0002*/ 	.short	(.L_95 - .L_94)
.L_94:
        /*0004*/ 	.word	0x00000082


	//----- nvinfo : EIATTR_KPARAM_INFO
	.align		4
.L_95:
        /*0008*/ 	.byte	0x04, 0x17
        /*000a*/ 	.short	(.L_97 - .L_96)
.L_96:
        /*000c*/ 	.word	0x00000000
        /*0010*/ 	.short	0x0002
        /*0012*/ 	.short	0x000c
        /*0014*/ 	.byte	0x00, 0xf0, 0x11, 0x00


	//----- nvinfo : EIATTR_KPARAM_INFO
	.align		4
.L_97:
        /*0018*/ 	.byte	0x04, 0x17
        /*001a*/ 	.short	(.L_99 - .L_98)
.L_98:
        /*001c*/ 	.word	0x00000000
        /*0020*/ 	.short	0x0001
        /*0022*/ 	.short	0x0008
        /*0024*/ 	.byte	0x00, 0xf0, 0x11, 0x00


	//----- nvinfo : EIATTR_KPARAM_INFO
	.align		4
.L_99:
        /*0028*/ 	.byte	0x04, 0x17
        /*002a*/ 	.short	(.L_101 - .L_100)
.L_100:
        /*002c*/ 	.word	0x00000000
        /*0030*/ 	.short	0x0000
        /*0032*/ 	.short	0x0000
        /*0034*/ 	.byte	0x00, 0xf5, 0x21, 0x00


	//----- nvinfo : EIATTR_SPARSE_MMA_MASK
	.align		4
.L_101:
        /*0038*/ 	.byte	0x03, 0x50
        /*003a*/ 	.short	0x0000


	//----- nvinfo : EIATTR_MAXREG_COUNT
	.align		4
        /*003c*/ 	.byte	0x03, 0x1b
        /*003e*/ 	.short	0x00ff


	//----- nvinfo : EIATTR_MERCURY_ISA_VERSION
	.align		4
        /*0040*/ 	.byte	0x03, 0x5f
        /*0042*/ 	.short	0x0101


	//----- nvinfo : EIATTR_VRC_CTA_INIT_COUNT
	.align		4
        /*0044*/ 	.byte	0x02, 0x4a
	.zero		1
	.zero		1


	//----- nvinfo : EIATTR_EXIT_INSTR_OFFSETS
	.align		4
        /*0048*/ 	.byte	0x04, 0x1c
        /*004a*/ 	.short	(.L_103 - .L_102)


	//   ....[0]....
.L_102:
        /*004c*/ 	.word	0x00000070


	//   ....[1]....
        /*0050*/ 	.word	0x000000d0


	//----- nvinfo : EIATTR_CBANK_PARAM_SIZE
	.align		4
.L_103:
        /*0054*/ 	.byte	0x03, 0x19
        /*0056*/ 	.short	0x0010


	//----- nvinfo : EIATTR_PARAM_CBANK
	.align		4
        /*0058*/ 	.byte	0x04, 0x0a
        /*005a*/ 	.short	(.L_105 - .L_104)
	.align		4
.L_104:
        /*005c*/ 	.word	index@(.nv.constant0._Z14setValueKernelPfjf)
        /*0060*/ 	.short	0x0380
        /*0062*/ 	.short	0x0010


	//----- nvinfo : EIATTR_SW_WAR
	.align		4
.L_105:
        /*0064*/ 	.byte	0x04, 0x36
        /*0066*/ 	.short	(.L_107 - .L_106)
.L_106:
        /*0068*/ 	.word	0x00000008
.L_107:


//--------------------- .nv.callgraph             --------------------------
	.section	.nv.callgraph,"",@"SHT_CUDA_CALLGRAPH"
	.align	4
	.sectionentsize	8
	.align		4
        /*0000*/ 	.word	0x00000000
	.align		4
        /*0004*/ 	.word	0xffffffff
	.align		4
        /*0008*/ 	.word	0x00000000
	.align		4
        /*000c*/ 	.word	0xfffffffe
	.align		4
        /*0010*/ 	.word	0x00000000
	.align		4
        /*0014*/ 	.word	0xfffffffd
	.align		4
        /*0018*/ 	.word	0x00000000
	.align		4
        /*001c*/ 	.word	0xfffffffc


//--------------------- .text._Z19bucketScatterKernelPKfjiPjPf --------------------------
	.section	.text._Z19bucketScatterKernelPKfjiPjPf,"ax",@progbits
	.align	128
        .global         _Z19bucketScatterKernelPKfjiPjPf
        .type           _Z19bucketScatterKernelPKfjiPjPf,@function
        .size           _Z19bucketScatterKernelPKfjiPjPf,(.L_x_5 - _Z19bucketScatterKernelPKfjiPjPf)
        .other          _Z19bucketScatterKernelPKfjiPjPf,@"STO_CUDA_ENTRY STV_DEFAULT"
_Z19bucketScatterKernelPKfjiPjPf:
.text._Z19bucketScatterKernelPKfjiPjPf:
[----:B------:R-:W-:Y:S01]  /*0000*/  LDC R1, c[0x0][0x37c] ;  /* 0x0000df00ff017b82 */ /* 0x000fe20000000800 */
[----:B------:R-:W0:Y:S07]  /*0010*/  S2R R0, SR_TID.X ;  /* 0x0000000000007919 */ /* 0x000e2e0000002100 */
[----:B------:R-:W0:Y:S01]  /*0020*/  S2UR UR4, SR_CTAID.X ;  /* 0x00000000000479c3 */ /* 0x000e220000002500 */
[----:B------:R-:W1:Y:S07]  /*0030*/  LDCU UR5, c[0x0][0x388] ;  /* 0x00007100ff0577ac */ /* 0x000e6e0008000800 */
[----:B------:R-:W0:Y:S02]  /*0040*/  LDC R5, c[0x0][0x360] ;  /* 0x0000d800ff057b82 */ /* 0x000e240000000800 */
[----:B0-----:R-:W-:-:S05]  /*0050*/  IMAD R5, R5, UR4, R0 ;  /* 0x0000000405057c24 */ /* 0x001fca000f8e0200 */
[----:B-1----:R-:W-:-:S13]  /*0060*/  ISETP.GE.U32.AND P0, PT, R5, UR5, PT ;  /* 0x0000000505007c0c */ /* 0x002fda000bf06070 */
[----:B------:R-:W-:Y:S05]  /*0070*/  @P0 EXIT ;  /* 0x000000000000094d */ /* 0x000fea0003800000 */
[----:B------:R-:W0:Y:S01]  /*0080*/  LDC.64 R2, c[0x0][0x380] ;  /* 0x0000e000ff027b82 */ /* 0x000e220000000a00 */
[----:B------:R-:W1:Y:S07]  /*0090*/  LDCU.64 UR4, c[0x0][0x358] ;  /* 0x00006b00ff0477ac */ /* 0x000e6e0008000a00 */
[----:B------:R-:W2:Y:S01]  /*00a0*/  LDC R6, c[0x0][0x38c] ;  /* 0x0000e300ff067b82 */ /* 0x000ea20000000800 */
[----:B0-----:R-:W-:-:S05]  /*00b0*/  IMAD.WIDE.U32 R2, R5, 0x4, R2 ;  /* 0x0000000405027825 */ /* 0x001fca00078e0002 */
[----:B-1----:R-:W3:Y:S01]  /*00c0*/  LDG.E R0, desc[UR4][R2.64] ;  /* 0x0000000402007981 */ /* 0x002ee2000c1e1900 */
[----:B------:R-:W-:Y:S01]  /*00d0*/  HFMA2 R9, -RZ, RZ, 0, 5.9604644775390625e-08 ;  /* 0x00000001ff097431 */ /* 0x000fe200000001ff */
[----:B--2---:R-:W-:-:S05]  /*00e0*/  I2FP.F32.S32 R5, R6 ;  /* 0x0000000600057245 */ /* 0x004fca0000201400 */
[----:B---3--:R-:W-:Y:S02]  /*00f0*/  FMUL R0, R0, R5 ;  /* 0x0000000500007220 */ /* 0x008fe40000400000 */
[----:B------:R-:W0:Y:S02]  /*0100*/  LDC.64 R4, c[0x0][0x390] ;  /* 0x0000e400ff047b82 */ /* 0x000e240000000a00 */
[----:B------:R-:W1:Y:S02]  /*0110*/  F2I.TRUNC.NTZ R7, R0 ;  /* 0x0000000000077305 */ /* 0x000e64000020f100 */
[----:B-1----:R-:W-:-:S13]  /*0120*/  ISETP.GE.AND P0, PT, R7, R6, PT ;  /* 0x000000060700720c */ /* 0x002fda0003f06270 */
[----:B------:R-:W-:-:S05]  /*0130*/  @P0 IADD3 R7, PT, PT, R6, -0x1, RZ ;  /* 0xffffffff06070810 */ /* 0x000fca0007ffe0ff */
[----:B0-----:R-:W-:Y:S02]  /*0140*/  IMAD.WIDE R4, R7, 0x4, R4 ;  /* 0x0000000407047825 */ /* 0x001fe400078e0204 */
[----:B------:R-:W0:Y:S04]  /*0150*/  LDC.64 R6, c[0x0][0x398] ;  /* 0x0000e600ff067b82 */ /* 0x000e280000000a00 */
[----:B------:R-:W0:Y:S04]  /*0160*/  ATOMG.E.ADD.STRONG.GPU PT, R5, desc[UR4][R4.64], R9 ;  /* 0x80000009040579a8 */ /* 0x000e2800081ef104 */
[----:B------:R-:W2:Y:S01]  /*0170*/  LDG.E R3, desc[UR4][R2.64] ;  /* 0x0000000402037981 */ /* 0x000ea2000c1e1900 */
[----:B0-----:R-:W-:-:S05]  /*0180*/  IMAD.WIDE.U32 R6, R5, 0x4, R6 ;  /* 0x0000000405067825 */ /* 0x001fca00078e0006 */
[----:B--2---:R-:W-:Y:S01]  /*0190*/  STG.E desc[UR4][R6.64], R3 ;  /* 0x0000000306007986 */ /* 0x004fe2000c101904 */
[----:B------:R-:W-:Y:S05]  /*01a0*/  EXIT ;  /* 0x000000000000794d */ /* 0x000fea0003800000 */
.L_x_0:
[----:B------:R-:W-:-:S00]  /*01b0*/  BRA `(.L_x_0) ;  /* 0xfffffffc00fc7947 */ /* 0x000fc0000383ffff */
[----:B------:R-:W-:-:S00]  /*01c0*/  NOP ;  /* 0x0000000000007918 */ /* 0x000fc00000000000 */
        /* <DEDUP_REMOVED lines=11> */
.L_x_5:


//--------------------- .text._Z22bucketCountKernelNaivePKfjiPj --------------------------
	.section	.text._Z22bucketCountKernelNaivePKfjiPj,"ax",@progbits
	.align	128
        .global         _Z22bucketCountKernelNaivePKfjiPj
        .type           _Z22bucketCountKernelNaivePKfjiPj,@function
        .size           _Z22bucketCountKernelNaivePKfjiPj,(.L_x_6 - _Z22bucketCountKernelNaivePKfjiPj)
        .other          _Z22bucketCountKernelNaivePKfjiPj,@"STO_CUDA_ENTRY STV_DEFAULT"
_Z22bucketCountKernelNaivePKfjiPj:
.text._Z22bucketCountKernelNaivePKfjiPj:
        /* <DEDUP_REMOVED lines=11> */
[----:B0-----:R-:W-:-:S06]  /*00b0*/  IMAD.WIDE.U32 R2, R5, 0x4, R2 ;  /* 0x0000000405027825 */ /* 0x001fcc00078e0002 */
        /* <DEDUP_REMOVED lines=8> */
[----:B0-----:R-:W-:-:S05]  /*0140*/  IMAD.WIDE R4, R7, 0x4, R4 ;  /* 0x0000000407047825 */ /* 0x001fca00078e0204 */
[----:B------:R-:W-:Y:S01]  /*0150*/  REDG.E.ADD.STRONG.GPU desc[UR4][R4.64], R9 ;  /* 0x000000090400798e */ /* 0x000fe2000c12e104 */
[----:B------:R-:W-:Y:S05]  /*0160*/  EXIT ;  /* 0x000000000000794d */ /* 0x000fea0003800000 */
.L_x_1:
        /* <DEDUP_REMOVED lines=9> */
.L_x_6:


//--------------------- .text._Z20oddEvenCompareGlobalPfji --------------------------
	.section	.text._Z20oddEvenCompareGlobalPfji,"ax",@progbits
	.align	128
        .global         _Z20oddEvenCompareGlobalPfji
        .type           _Z20oddEvenCompareGlobalPfji,@function
        .size           _Z20oddEvenCompareGlobalPfji,(.L_x_7 - _Z20oddEvenCompareGlobalPfji)
        .other          _Z20oddEvenCompareGlobalPfji,@"STO_CUDA_ENTRY STV_DEFAULT"
_Z20oddEvenCompareGlobalPfji:
.text._Z20oddEvenCompareGlobalPfji:
[----:B------:R-:W-:Y:S01]  /*0000*/  LDC R1, c[0x0][0x37c] ;  /* 0x0000df00ff017b82 */ /* 0x000fe20000000800 */
[----:B------:R-:W0:Y:S07]  /*0010*/  S2R R3, SR_TID.X ;  /* 0x0000000000037919 */ /* 0x000e2e0000002100 */
[----:B------:R-:W0:Y:S01]  /*0020*/  S2UR UR5, SR_CTAID.X ;  /* 0x00000000000579c3 */ /* 0x000e220000002500 */
[----:B------:R-:W1:Y:S07]  /*0030*/  LDCU.64 UR6, c[0x0][0x388] ;  /* 0x00007100ff0677ac */ /* 0x000e6e0008000a00 */
[----:B------:R-:W0:Y:S01]  /*0040*/  LDC R0, c[0x0][0x360] ;  /* 0x0000d800ff007b82 */ /* 0x000e220000000800 */
[----:B-1----:R-:W-:Y:S01]  /*0050*/  ULOP3.LUT UR4, UR7, 0x1, URZ, 0xc0, !UPT ;  /* 0x0000000107047892 */ /* 0x002fe2000f8ec0ff */
[----:B0-----:R-:W-:-:S05]  /*0060*/  IMAD R0, R0, UR5, R3 ;  /* 0x0000000500007c24 */ /* 0x001fca000f8e0203 */
[----:B------:R-:W-:-:S04]  /*0070*/  LEA R3, R0, UR4, 0x1 ;  /* 0x0000000400037c11 */ /* 0x000fc8000f8e08ff */
[----:B------:R-:W-:-:S04]  /*0080*/  IADD3 R7, PT, PT, R3, 0x1, RZ ;  /* 0x0000000103077810 */ /* 0x000fc80007ffe0ff */
[----:B------:R-:W-:-:S13]  /*0090*/  ISETP.GE.U32.AND P0, PT, R7, UR6, PT ;  /* 0x0000000607007c0c */ /* 0x000fda000bf06070 */
[----:B------:R-:W-:Y:S05]  /*00a0*/  @P0 EXIT ;  /* 0x000000000000094d */ /* 0x000fea0003800000 */
[----:B------:R-:W0:Y:S01]  /*00b0*/  LDC.64 R4, c[0x0][0x380] ;  /* 0x0000e000ff047b82 */ /* 0x000e220000000a00 */
[----:B------:R-:W1:Y:S01]  /*00c0*/  LDCU.64 UR4, c[0x0][0x358] ;  /* 0x00006b00ff0477ac */ /* 0x000e620008000a00 */
[----:B0-----:R-:W-:-:S04]  /*00d0*/  IMAD.WIDE.U32 R2, R3, 0x4, R4 ;  /* 0x0000000403027825 */ /* 0x001fc800078e0004 */
[----:B------:R-:W-:Y:S02]  /*00e0*/  IMAD.WIDE.U32 R4, R7, 0x4, R4 ;  /* 0x0000000407047825 */ /* 0x000fe400078e0004 */
[----:B-1----:R-:W2:Y:S04]  /*00f0*/  LDG.E R7, desc[UR4][R2.64] ;  /* 0x0000000402077981 */ /* 0x002ea8000c1e1900 */
[----:B------:R-:W2:Y:S02]  /*0100*/  LDG.E R0, desc[UR4][R4.64] ;  /* 0x0000000404007981 */ /* 0x000ea4000c1e1900 */
[----:B--2---:R-:W-:-:S13]  /*0110*/  FSETP.GT.AND P0, PT, R7, R0, PT ;  /* 0x000000000700720b */ /* 0x004fda0003f04000 */
[----:B------:R-:W-:Y:S05]  /*0120*/  @!P0 EXIT ;  /* 0x000000000000894d */ /* 0x000fea0003800000 */
[----:B------:R-:W-:Y:S04]  /*0130*/  STG.E desc[UR4][R2.64], R0 ;  /* 0x0000000002007986 */ /* 0x000fe8000c101904 */
[----:B------:R-:W-:Y:S01]  /*0140*/  STG.E desc[UR4][R4.64], R7 ;  /* 0x0000000704007986 */ /* 0x000fe2000c101904 */
[----:B------:R-:W-:Y:S05]  /*0150*/  EXIT ;  /* 0x000000000000794d */ /* 0x000fea0003800000 */
.L_x_2:
        /* <DEDUP_REMOVED lines=10> */
.L_x_7:


//--------------------- .text._Z20bitonicCompareGlobalPfjjj --------------------------
	.section	.text._Z20bitonicCompareGlobalPfjjj,"ax",@progbits
	.align	128
        .global         _Z20bitonicCompareGlobalPfjjj
        .type           _Z20bitonicCompareGlobalPfjjj,@function
        .size           _Z20bitonicCompareGlobalPfjjj,(.L_x_8 - _Z20bitonicCompareGlobalPfjjj)
        .other          _Z20bitonicCompareGlobalPfjjj,@"STO_CUDA_ENTRY STV_DEFAULT"
_Z20bitonicCompareGlobalPfjjj:
.text._Z20bitonicCompareGlobalPfjjj:
        /* <DEDUP_REMOVED lines=8> */
[----:B------:R-:W0:Y:S02]  /*0080*/  LDCU UR4, c[0x0][0x38c] ;  /* 0x00007180ff0477ac */ /* 0x000e240008000800 */
[----:B0-----:R-:W-:-:S04]  /*0090*/  LOP3.LUT R0, R7, UR4, RZ, 0x3c, !PT ;  /* 0x0000000407007c12 */ /* 0x001fc8000f8e3cff */
[----:B------:R-:W-:-:S04]  /*00a0*/  ISETP.GE.U32.AND P0, PT, R0, UR5, PT ;  /* 0x0000000500007c0c */ /* 0x000fc8000bf06070 */
[----:B------:R-:W-:-:S13]  /*00b0*/  ISETP.LE.U32.OR P0, PT, R0, R7, P0 ;  /* 0x000000070000720c */ /* 0x000fda0000703470 */
[----:B------:R-:W-:Y:S05]  /*00c0*/  @P0 EXIT ;  /* 0x000000000000094d */ /* 0x000fea0003800000 */
[----:B------:R-:W0:Y:S01]  /*00d0*/  LDC.64 R4, c[0x0][0x380] ;  /* 0x0000e000ff047b82 */ /* 0x000e220000000a00 */
[----:B------:R-:W1:Y:S01]  /*00e0*/  LDCU.64 UR4, c[0x0][0x358] ;  /* 0x00006b00ff0477ac */ /* 0x000e620008000a00 */
[----:B------:R-:W2:Y:S01]  /*00f0*/  LDCU UR6, c[0x0][0x390] ;  /* 0x00007200ff0677ac */ /* 0x000ea20008000800 */
[----:B0-----:R-:W-:-:S04]  /*0100*/  IMAD.WIDE.U32 R2, R7, 0x4, R4 ;  /* 0x0000000407027825 */ /* 0x001fc800078e0004 */
[----:B------:R-:W-:Y:S01]  /*0110*/  IMAD.WIDE.U32 R4, R0, 0x4, R4 ;  /* 0x0000000400047825 */ /* 0x000fe200078e0004 */
[----:B-1----:R-:W3:Y:S04]  /*0120*/  LDG.E R9, desc[UR4][R2.64] ;  /* 0x0000000402097981 */ /* 0x002ee8000c1e1900 */
[----:B------:R-:W3:Y:S01]  /*0130*/  LDG.E R0, desc[UR4][R4.64] ;  /* 0x0000000404007981 */ /* 0x000ee2000c1e1900 */
[----:B--2---:R-:W-:Y:S02]  /*0140*/  LOP3.LUT P1, RZ, R7, UR6, RZ, 0xc0, !PT ;  /* 0x0000000607ff7c12 */ /* 0x004fe4000f82c0ff */
[CC--:B---3--:R-:W-:Y:S02]  /*0150*/  FSETP.GEU.AND P0, PT, R9.reuse, R0.reuse, PT ;  /* 0x000000000900720b */ /* 0x0c8fe40003f0e000 */
[----:B------:R-:W-:-:S02]  /*0160*/  FSETP.GT.AND P2, PT, R9, R0, PT ;  /* 0x000000000900720b */ /* 0x000fc40003f44000 */
[----:B------:R-:W-:-:S07]  /*0170*/  SEL R6, RZ, 0xffffffff, !P0 ;  /* 0xffffffffff067807 */ /* 0x000fce0004000000 */
[----:B------:R-:W-:-:S04]  /*0180*/  @!P1 SEL R6, RZ, 0xffffffff, P2 ;  /* 0xffffffffff069807 */ /* 0x000fc80001000000 */
[----:B------:R-:W-:-:S04]  /*0190*/  LOP3.LUT R6, R6, 0x1, RZ, 0xc0, !PT ;  /* 0x0000000106067812 */ /* 0x000fc800078ec0ff */
[----:B------:R-:W-:-:S13]  /*01a0*/  ISETP.NE.U32.AND P0, PT, R6, 0x1, PT ;  /* 0x000000010600780c */ /* 0x000fda0003f05070 */
[----:B------:R-:W-:Y:S05]  /*01b0*/  @!P0 EXIT ;  /* 0x000000000000894d */ /* 0x000fea0003800000 */
[----:B------:R-:W-:Y:S04]  /*01c0*/  STG.E desc[UR4][R2.64], R0 ;  /* 0x0000000002007986 */ /* 0x000fe8000c101904 */
[----:B------:R-:W-:Y:S01]  /*01d0*/  STG.E desc[UR4][R4.64], R9 ;  /* 0x0000000904007986 */ /* 0x000fe2000c101904 */
[----:B------:R-:W-:Y:S05]  /*01e0*/  EXIT ;  /* 0x000000000000794d */ /* 0x000fea0003800000 */
.L_x_3:
        /* <DEDUP_REMOVED lines=9> */
.L_x_8:


//--------------------- .text._Z14setValueKernelPfjf --------------------------
	.section	.text._Z14setValueKernelPfjf,"ax",@progbits
	.align	128
        .global         _Z14setValueKernelPfjf
        .type           _Z14setValueKernelPfjf,@function
        .size           _Z14setValueKernelPfjf,(.L_x_9 - _Z14setValueKernelPfjf)
        .other          _Z14setValueKernelPfjf,@"STO_CUDA_ENTRY STV_DEFAULT"
_Z14setValueKernelPfjf:
.text._Z14setValueKernelPfjf:
        /* <DEDUP_REMOVED lines=10> */
[----:B------:R-:W1:Y:S01]  /*00a0*/  LDC R7, c[0x0][0x38c] ;  /* 0x0000e300ff077b82 */ /* 0x000e620000000800 */
[----:B0-----:R-:W-:-:S05]  /*00b0*/  IMAD.WIDE.U32 R2, R5, 0x4, R2 ;  /* 0x0000000405027825 */ /* 0x001fca00078e0002 */
[----:B-1----:R-:W-:Y:S01]  /*00c0*/  STG.E desc[UR4][R2.64], R7 ;  /* 0x0000000702007986 */ /* 0x002fe2000c101904 */
[----:B------:R-:W-:Y:S05]  /*00d0*/  EXIT ;  /* 0x000000000000794d */ /* 0x000fea0003800000 */
.L_x_4:
        /* <DEDUP_REMOVED lines=10> */
.L_x_9:


//--------------------- .nv.shared.reserved.0     --------------------------
	.section	.nv.shared.reserved.0,"aw",@nobits
	.weak		__nv_reservedSMEM_offset_0_alias
	.size		__nv_reservedSMEM_offset_0_alias, 0, 64
	.other		__nv_reservedSMEM_offset_0_alias,@"STO_CUDA_RESERVED_SHARED STV_DEFAULT"
__nv_reservedSMEM_offset_0_alias:
	.zero		0
	.zero		64


//--------------------- .nv.constant0._Z19bucketScatterKernelPKfjiPjPf --------------------------
	.section	.nv.constant0._Z19bucketScatterKernelPKfjiPjPf,"a",@progbits
	.sectionflags	@""
	.align	4
.nv.constant0._Z19bucketScatterKernelPKfjiPjPf:
	.zero		928


//--------------------- .nv.constant0._Z22bucketCountKernelNaivePKfjiPj --------------------------
	.section	.nv.constant0._Z22bucketCountKernelNaivePKfjiPj,"a",@progbits
	.sectionflags	@""
	.align	4
.nv.constant0._Z22bucketCountKernelNaivePKfjiPj:
	.zero		920


//--------------------- .nv.constant0._Z20oddEvenCompareGlobalPfji --------------------------
	.section	.nv.constant0._Z20oddEvenCompareGlobalPfji,"a",@progbits
	.sectionflags	@""
	.align	4
.nv.constant0._Z20oddEvenCompareGlobalPfji:
	.zero		912


//--------------------- .nv.constant0._Z20bitonicCompareGlobalPfjjj --------------------------
	.section	.nv.constant0._Z20bitonicCompareGlobalPfjjj,"a",@progbits
	.sectionflags	@""
	.align	4
.nv.constant0._Z20bitonicCompareGlobalPfjjj:
	.zero		916


//--------------------- .nv.constant0._Z14setValueKernelPfjf --------------------------
	.section	.nv.constant0._Z14setValueKernelPfjf,"a",@progbits
	.sectionflags	@""
	.align	4
.nv.constant0._Z14setValueKernelPfjf:
	.zero		912


//--------------------- SYMBOLS --------------------------

	.type		.nv.reservedSmem.offset0,@object
	.size		.nv.reservedSmem.offset0,0x4
